//
// Generated by NVIDIA NVVM Compiler
//
// Compiler Build ID: CL-36424714
// Cuda compilation tools, release 13.0, V13.0.88
// Based on NVVM 20.0.0
//

.version 9.0
.target sm_100
.address_size 64

	// .globl	_Z9matrixMulPfS_S_i
// _ZZ9matrixMulPfS_S_iE2As has been demoted
// _ZZ9matrixMulPfS_S_iE2Bs has been demoted

.visible .entry _Z9matrixMulPfS_S_i(
	.param .u64 .ptr .align 1 _Z9matrixMulPfS_S_i_param_0,
	.param .u64 .ptr .align 1 _Z9matrixMulPfS_S_i_param_1,
	.param .u64 .ptr .align 1 _Z9matrixMulPfS_S_i_param_2,
	.param .u32 _Z9matrixMulPfS_S_i_param_3
)
{
	.reg .pred 	%p<3>;
	.reg .b32 	%r<32>;
	.reg .b32 	%f<105>;
	.reg .b64 	%rd<13>;
	// demoted variable
	.shared .align 4 .b8 _ZZ9matrixMulPfS_S_iE2As[4096];
	// demoted variable
	.shared .align 4 .b8 _ZZ9matrixMulPfS_S_iE2Bs[4096];
	ld.param.u64 	%rd3, [_Z9matrixMulPfS_S_i_param_0];
	ld.param.u64 	%rd4, [_Z9matrixMulPfS_S_i_param_1];
	ld.param.u64 	%rd5, [_Z9matrixMulPfS_S_i_param_2];
	ld.param.u32 	%r18, [_Z9matrixMulPfS_S_i_param_3];
	mov.u32 	%r19, %ctaid.y;
	mov.u32 	%r20, %ntid.y;
	mov.u32 	%r1, %tid.y;
	mad.lo.s32 	%r2, %r19, %r20, %r1;
	mov.u32 	%r21, %ctaid.x;
	mov.u32 	%r22, %ntid.x;
	mov.u32 	%r3, %tid.x;
	mad.lo.s32 	%r4, %r21, %r22, %r3;
	setp.lt.s32 	%p1, %r18, 1;
	mov.f32 	%f104, 0f00000000;
	@%p1 bra 	$L__BB0_3;
	shl.b32 	%r24, %r1, 7;
	mov.u32 	%r25, _ZZ9matrixMulPfS_S_iE2As;
	add.s32 	%r5, %r25, %r24;
	shl.b32 	%r26, %r3, 2;
	add.s32 	%r6, %r5, %r26;
	mov.u32 	%r27, _ZZ9matrixMulPfS_S_iE2Bs;
	add.s32 	%r8, %r27, %r26;
	add.s32 	%r7, %r8, %r24;
	mad.lo.s32 	%r30, %r1, %r18, %r4;
	shl.b32 	%r10, %r18, 5;
	mad.lo.s32 	%r29, %r18, %r2, %r3;
	cvta.to.global.u64 	%rd1, %rd4;
	cvta.to.global.u64 	%rd2, %rd5;
	mov.f32 	%f104, 0f00000000;
	mov.b32 	%r31, 0;
$L__BB0_2:
	mul.wide.s32 	%rd6, %r30, 4;
	add.s64 	%rd7, %rd2, %rd6;
	mul.wide.s32 	%rd8, %r29, 4;
	add.s64 	%rd9, %rd1, %rd8;
	ld.global.f32 	%f6, [%rd9];
	st.shared.f32 	[%r6], %f6;
	ld.global.f32 	%f7, [%rd7];
	st.shared.f32 	[%r7], %f7;
	bar.sync 	0;
	ld.shared.f32 	%f8, [%r5];
	ld.shared.f32 	%f9, [%r8];
	fma.rn.f32 	%f10, %f8, %f9, %f104;
	ld.shared.f32 	%f11, [%r5+4];
	ld.shared.f32 	%f12, [%r8+128];
	fma.rn.f32 	%f13, %f11, %f12, %f10;
	ld.shared.f32 	%f14, [%r5+8];
	ld.shared.f32 	%f15, [%r8+256];
	fma.rn.f32 	%f16, %f14, %f15, %f13;
	ld.shared.f32 	%f17, [%r5+12];
	ld.shared.f32 	%f18, [%r8+384];
	fma.rn.f32 	%f19, %f17, %f18, %f16;
	ld.shared.f32 	%f20, [%r5+16];
	ld.shared.f32 	%f21, [%r8+512];
	fma.rn.f32 	%f22, %f20, %f21, %f19;
	ld.shared.f32 	%f23, [%r5+20];
	ld.shared.f32 	%f24, [%r8+640];
	fma.rn.f32 	%f25, %f23, %f24, %f22;
	ld.shared.f32 	%f26, [%r5+24];
	ld.shared.f32 	%f27, [%r8+768];
	fma.rn.f32 	%f28, %f26, %f27, %f25;
	ld.shared.f32 	%f29, [%r5+28];
	ld.shared.f32 	%f30, [%r8+896];
	fma.rn.f32 	%f31, %f29, %f30, %f28;
	ld.shared.f32 	%f32, [%r5+32];
	ld.shared.f32 	%f33, [%r8+1024];
	fma.rn.f32 	%f34, %f32, %f33, %f31;
	ld.shared.f32 	%f35, [%r5+36];
	ld.shared.f32 	%f36, [%r8+1152];
	fma.rn.f32 	%f37, %f35, %f36, %f34;
	ld.shared.f32 	%f38, [%r5+40];
	ld.shared.f32 	%f39, [%r8+1280];
	fma.rn.f32 	%f40, %f38, %f39, %f37;
	ld.shared.f32 	%f41, [%r5+44];
	ld.shared.f32 	%f42, [%r8+1408];
	fma.rn.f32 	%f43, %f41, %f42, %f40;
	ld.shared.f32 	%f44, [%r5+48];
	ld.shared.f32 	%f45, [%r8+1536];
	fma.rn.f32 	%f46, %f44, %f45, %f43;
	ld.shared.f32 	%f47, [%r5+52];
	ld.shared.f32 	%f48, [%r8+1664];
	fma.rn.f32 	%f49, %f47, %f48, %f46;
	ld.shared.f32 	%f50, [%r5+56];
	ld.shared.f32 	%f51, [%r8+1792];
	fma.rn.f32 	%f52, %f50, %f51, %f49;
	ld.shared.f32 	%f53, [%r5+60];
	ld.shared.f32 	%f54, [%r8+1920];
	fma.rn.f32 	%f55, %f53, %f54, %f52;
	ld.shared.f32 	%f56, [%r5+64];
	ld.shared.f32 	%f57, [%r8+2048];
	fma.rn.f32 	%f58, %f56, %f57, %f55;
	ld.shared.f32 	%f59, [%r5+68];
	ld.shared.f32 	%f60, [%r8+2176];
	fma.rn.f32 	%f61, %f59, %f60, %f58;
	ld.shared.f32 	%f62, [%r5+72];
	ld.shared.f32 	%f63, [%r8+2304];
	fma.rn.f32 	%f64, %f62, %f63, %f61;
	ld.shared.f32 	%f65, [%r5+76];
	ld.shared.f32 	%f66, [%r8+2432];
	fma.rn.f32 	%f67, %f65, %f66, %f64;
	ld.shared.f32 	%f68, [%r5+80];
	ld.shared.f32 	%f69, [%r8+2560];
	fma.rn.f32 	%f70, %f68, %f69, %f67;
	ld.shared.f32 	%f71, [%r5+84];
	ld.shared.f32 	%f72, [%r8+2688];
	fma.rn.f32 	%f73, %f71, %f72, %f70;
	ld.shared.f32 	%f74, [%r5+88];
	ld.shared.f32 	%f75, [%r8+2816];
	fma.rn.f32 	%f76, %f74, %f75, %f73;
	ld.shared.f32 	%f77, [%r5+92];
	ld.shared.f32 	%f78, [%r8+2944];
	fma.rn.f32 	%f79, %f77, %f78, %f76;
	ld.shared.f32 	%f80, [%r5+96];
	ld.shared.f32 	%f81, [%r8+3072];
	fma.rn.f32 	%f82, %f80, %f81, %f79;
	ld.shared.f32 	%f83, [%r5+100];
	ld.shared.f32 	%f84, [%r8+3200];
	fma.rn.f32 	%f85, %f83, %f84, %f82;
	ld.shared.f32 	%f86, [%r5+104];
	ld.shared.f32 	%f87, [%r8+3328];
	fma.rn.f32 	%f88, %f86, %f87, %f85;
	ld.shared.f32 	%f89, [%r5+108];
	ld.shared.f32 	%f90, [%r8+3456];
	fma.rn.f32 	%f91, %f89, %f90, %f88;
	ld.shared.f32 	%f92, [%r5+112];
	ld.shared.f32 	%f93, [%r8+3584];
	fma.rn.f32 	%f94, %f92, %f93, %f91;
	ld.shared.f32 	%f95, [%r5+116];
	ld.shared.f32 	%f96, [%r8+3712];
	fma.rn.f32 	%f97, %f95, %f96, %f94;
	ld.shared.f32 	%f98, [%r5+120];
	ld.shared.f32 	%f99, [%r8+3840];
	fma.rn.f32 	%f100, %f98, %f99, %f97;
	ld.shared.f32 	%f101, [%r5+124];
	ld.shared.f32 	%f102, [%r8+3968];
	fma.rn.f32 	%f104, %f101, %f102, %f100;
	bar.sync 	0;
	add.s32 	%r31, %r31, 32;
	add.s32 	%r30, %r30, %r10;
	add.s32 	%r29, %r29, 32;
	setp.lt.s32 	%p2, %r31, %r18;
	@%p2 bra 	$L__BB0_2;
$L__BB0_3:
	cvta.to.global.u64 	%rd10, %rd3;
	mad.lo.s32 	%r28, %r18, %r2, %r4;
	mul.wide.s32 	%rd11, %r28, 4;
	add.s64 	%rd12, %rd10, %rd11;
	st.global.f32 	[%rd12], %f104;
	ret;

}


// ===== COMPILED SASS (sm_100) =====

	.target	sm_100

	.elftype	@"ET_EXEC"


//--------------------- .note.nv.tkinfo           --------------------------
	.section	.note.nv.tkinfo,"",@"SHT_NOTE"
	.sectionflags	@"SHF_NOTE_NV_TKINFO"
	.tkinfo
        /*0018*/ 	.word	0x00000002
        /*0030*/ 	.string	""
        /*0030*/ 	.string	"ptxas"
        /*0030*/ 	.string	"Cuda compilation tools, release 13.0, V13.0.88"
        /*0030*/ 	.string	"Build cuda_13.0.r13.0/compiler.36424714_0"
        /*0030*/ 	.string	"-arch sm_100 -m 64 "



//--------------------- .note.nv.cuinfo           --------------------------
	.section	.note.nv.cuinfo,"",@"SHT_NOTE"
	.sectionflags	@"SHF_NOTE_NV_CUINFO"
        /*0018*/ 	.short	0x0002
        /*001a*/ 	.short	0x0064
        /*001c*/ 	.short	0x0082
	.zero		2


//--------------------- .nv.info                  --------------------------
	.section	.nv.info,"",@"SHT_CUDA_INFO"
	.align	4


	//----- nvinfo : EIATTR_REGCOUNT
	.align		4
        /*0000*/ 	.byte	0x04, 0x2f
        /*0002*/ 	.short	(.L_1 - .L_0)
	.align		4
.L_0:
        /*0004*/ 	.word	index@(_Z9matrixMulPfS_S_i)
        /*0008*/ 	.word	0x00000020


	//----- nvinfo : EIATTR_FRAME_SIZE
	.align		4
.L_1:
        /*000c*/ 	.byte	0x04, 0x11
        /*000e*/ 	.short	(.L_3 - .L_2)
	.align		4
.L_2:
        /*0010*/ 	.word	index@(_Z9matrixMulPfS_S_i)
        /*0014*/ 	.word	0x00000000


	//----- nvinfo : EIATTR_MIN_STACK_SIZE
	.align		4
.L_3:
        /*0018*/ 	.byte	0x04, 0x12
        /*001a*/ 	.short	(.L_5 - .L_4)
	.align		4
.L_4:
        /*001c*/ 	.word	index@(_Z9matrixMulPfS_S_i)
        /*0020*/ 	.word	0x00000000
.L_5:


//--------------------- .nv.compat                --------------------------
	.section	.nv.compat,"",@"SHT_CUDA_COMPAT_INFO"
	.align	4
        /*0000*/ 	.byte	0x02, 0x09, 0x00, 0x00, 0x02, 0x02, 0x01, 0x00, 0x02, 0x05, 0x05, 0x00, 0x03, 0x07, 0x01, 0x01
        /*0010*/ 	.byte	0x02, 0x03, 0x00, 0x00, 0x02, 0x06, 0x01, 0x00, 0x04, 0x0b, 0x08, 0x00, 0x09, 0x00, 0x00, 0x00
        /*0020*/ 	.byte	0x00, 0x00, 0x00, 0x00


//--------------------- .nv.info._Z9matrixMulPfS_S_i --------------------------
	.section	.nv.info._Z9matrixMulPfS_S_i,"",@"SHT_CUDA_INFO"
	.sectionflags	@""
	.align	4


	//----- nvinfo : EIATTR_CUDA_API_VERSION
	.align		4
        /*0000*/ 	.byte	0x04, 0x37
        /*0002*/ 	.short	(.L_7 - .L_6)
.L_6:
        /*0004*/ 	.word	0x00000082


	//----- nvinfo : EIATTR_KPARAM_INFO
	.align		4
.L_7:
        /*0008*/ 	.byte	0x04, 0x17
        /*000a*/ 	.short	(.L_9 - .L_8)
.L_8:
        /*000c*/ 	.word	0x00000000
        /*0010*/ 	.short	0x0003
        /*0012*/ 	.short	0x0018
        /*0014*/ 	.byte	0x00, 0xf0, 0x11, 0x00


	//----- nvinfo : EIATTR_KPARAM_INFO
	.align		4
.L_9:
        /*0018*/ 	.byte	0x04, 0x17
        /*001a*/ 	.short	(.L_11 - .L_10)
.L_10:
        /*001c*/ 	.word	0x00000000
        /*0020*/ 	.short	0x0002
        /*0022*/ 	.short	0x0010
        /*0024*/ 	.byte	0x00, 0xf5, 0x21, 0x00


	//----- nvinfo : EIATTR_KPARAM_INFO
	.align		4
.L_11:
        /*0028*/ 	.byte	0x04, 0x17
        /*002a*/ 	.short	(.L_13 - .L_12)
.L_12:
        /*002c*/ 	.word	0x00000000
        /*0030*/ 	.short	0x0001
        /*0032*/ 	.short	0x0008
        /*0034*/ 	.byte	0x00, 0xf5, 0x21, 0x00


	//----- nvinfo : EIATTR_KPARAM_INFO
	.align		4
.L_13:
        /*0038*/ 	.byte	0x04, 0x17
        /*003a*/ 	.short	(.L_15 - .L_14)
.L_14:
        /*003c*/ 	.word	0x00000000
        /*0040*/ 	.short	0x0000
        /*0042*/ 	.short	0x0000
        /*0044*/ 	.byte	0x00, 0xf5, 0x21, 0x00


	//----- nvinfo : EIATTR_SPARSE_MMA_MASK
	.align		4
.L_15:
        /*0048*/ 	.byte	0x03, 0x50
        /*004a*/ 	.short	0x0000


	//----- nvinfo : EIATTR_MAXREG_COUNT
	.align		4
        /*004c*/ 	.byte	0x03, 0x1b
        /*004e*/ 	.short	0x00ff


	//----- nvinfo : EIATTR_NUM_BARRIERS
	.align		4
        /*0050*/ 	.byte	0x02, 0x4c
        /*0052*/ 	.byte	0x01
	.zero		1


	//----- nvinfo : EIATTR_MERCURY_ISA_VERSION
	.align		4
        /*0054*/ 	.byte	0x03, 0x5f
        /*0056*/ 	.short	0x0101


	//----- nvinfo : EIATTR_VRC_CTA_INIT_COUNT
	.align		4
        /*0058*/ 	.byte	0x02, 0x4a
	.zero		1
	.zero		1


	//----- nvinfo : EIATTR_EXIT_INSTR_OFFSETS
	.align		4
        /*005c*/ 	.byte	0x04, 0x1c
        /*005e*/ 	.short	(.L_17 - .L_16)


	//   ....[0]....
.L_16:
        /*0060*/ 	.word	0x00000760


	//----- nvinfo : EIATTR_CBANK_PARAM_SIZE
	.align		4
.L_17:
        /*0064*/ 	.byte	0x03, 0x19
        /*0066*/ 	.short	0x001c


	//----- nvinfo : EIATTR_PARAM_CBANK
	.align		4
        /*0068*/ 	.byte	0x04, 0x0a
        /*006a*/ 	.short	(.L_19 - .L_18)
	.align		4
.L_18:
        /*006c*/ 	.word	index@(.nv.constant0._Z9matrixMulPfS_S_i)
        /*0070*/ 	.short	0x0380
        /*0072*/ 	.short	0x001c


	//----- nvinfo : EIATTR_SW_WAR
	.align		4
.L_19:
        /*0074*/ 	.byte	0x04, 0x36
        /*0076*/ 	.short	(.L_21 - .L_20)
.L_20:
        /*0078*/ 	.word	0x00000008
.L_21:


//--------------------- .nv.callgraph             --------------------------
	.section	.nv.callgraph,"",@"SHT_CUDA_CALLGRAPH"
	.align	4
	.sectionentsize	8
	.align		4
        /*0000*/ 	.word	0x00000000
	.align		4
        /*0004*/ 	.word	0xffffffff
	.align		4
        /*0008*/ 	.word	0x00000000
	.align		4
        /*000c*/ 	.word	0xfffffffe
	.align		4
        /*0010*/ 	.word	0x00000000
	.align		4
        /*0014*/ 	.word	0xfffffffd
	.align		4
        /*0018*/ 	.word	0x00000000
	.align		4
        /*001c*/ 	.word	0xfffffffc


//--------------------- .text._Z9matrixMulPfS_S_i --------------------------
	.section	.text._Z9matrixMulPfS_S_i,"ax",@progbits
	.align	128
        .global         _Z9matrixMulPfS_S_i
        .type           _Z9matrixMulPfS_S_i,@function
        .size           _Z9matrixMulPfS_S_i,(.L_x_3 - _Z9matrixMulPfS_S_i)
        .other          _Z9matrixMulPfS_S_i,@"STO_CUDA_ENTRY STV_DEFAULT"
_Z9matrixMulPfS_S_i:
.text._Z9matrixMulPfS_S_i:
[----:B------:R-:W-:Y:S01]  /*0000*/  LDC R1, c[0x0][0x37c] ;  /* 0x0000df00ff017b82 */ /* 0x000fe20000000800 */
[----:B------:R-:W0:Y:S07]  /*0010*/  S2R R8, SR_TID.Y ;  /* 0x0000000000087919 */ /* 0x000e2e0000002200 */
[----:B------:R-:W1:Y:S01]  /*0020*/  LDC R0, c[0x0][0x398] ;  /* 0x0000e600ff007b82 */ /* 0x000e620000000800 */
[----:B------:R-:W2:Y:S01]  /*0030*/  LDCU.64 UR8, c[0x0][0x358] ;  /* 0x00006b00ff0877ac */ /* 0x000ea20008000a00 */
[----:B------:R-:W-:Y:S01]  /*0040*/  HFMA2 R11, -RZ, RZ, 0, 0 ;  /* 0x00000000ff0b7431 */ /* 0x000fe200000001ff */
[----:B------:R-:W3:Y:S05]  /*0050*/  S2R R6, SR_TID.X ;  /* 0x0000000000067919 */ /* 0x000eea0000002100 */
[----:B------:R-:W0:Y:S08]  /*0060*/  LDC R3, c[0x0][0x364] ;  /* 0x0000d900ff037b82 */ /* 0x000e300000000800 */
[----:B------:R-:W0:Y:S08]  /*0070*/  S2UR UR4, SR_CTAID.Y ;  /* 0x00000000000479c3 */ /* 0x000e300000002600 */
[----:B------:R-:W3:Y:S01]  /*0080*/  S2UR UR5, SR_CTAID.X ;  /* 0x00000000000579c3 */ /* 0x000ee20000002500 */
[----:B-1----:R-:W-:-:S07]  /*0090*/  ISETP.GE.AND P0, PT, R0, 0x1, PT ;  /* 0x000000010000780c */ /* 0x002fce0003f06270 */
[----:B------:R-:W3:Y:S08]  /*00a0*/  LDC R5, c[0x0][0x360] ;  /* 0x0000d800ff057b82 */ /* 0x000ef00000000800 */
[----:B------:R-:W1:Y:S01]  /*00b0*/  LDC.64 R20, c[0x0][0x380] ;  /* 0x0000e000ff147b82 */ /* 0x000e620000000a00 */
[----:B0-----:R-:W-:Y:S02]  /*00c0*/  IMAD R3, R3, UR4, R8 ;  /* 0x0000000403037c24 */ /* 0x001fe4000f8e0208 */
[----:B---3--:R-:W-:-:S04]  /*00d0*/  IMAD R5, R5, UR5, R6 ;  /* 0x0000000505057c24 */ /* 0x008fc8000f8e0206 */
[----:B------:R-:W-:-:S04]  /*00e0*/  IMAD R7, R3, R0, R5 ;  /* 0x0000000003077224 */ /* 0x000fc800078e0205 */
[----:B-1----:R-:W-:Y:S01]  /*00f0*/  IMAD.WIDE R20, R7, 0x4, R20 ;  /* 0x0000000407147825 */ /* 0x002fe200078e0214 */
[----:B--2---:R-:W-:Y:S06]  /*0100*/  @!P0 BRA `(.L_x_0) ;  /* 0x0000000400908947 */ /* 0x004fec0003800000 */
[----:B------:R-:W0:Y:S01]  /*0110*/  S2UR UR6, SR_CgaCtaId ;  /* 0x00000000000679c3 */ /* 0x000e220000008800 */
[----:B------:R-:W-:Y:S01]  /*0120*/  UMOV UR4, 0x400 ;  /* 0x0000040000047882 */ /* 0x000fe20000000000 */
[-C--:B------:R-:W-:Y:S01]  /*0130*/  IMAD R2, R3, R0.reuse, R6 ;  /* 0x0000000003027224 */ /* 0x080fe200078e0206 */
[----:B------:R-:W-:Y:S01]  /*0140*/  UIADD3 UR5, UPT, UPT, UR4, 0x1000, URZ ;  /* 0x0000100004057890 */ /* 0x000fe2000fffe0ff */
[----:B------:R-:W-:Y:S01]  /*0150*/  IMAD R5, R8, R0, R5 ;  /* 0x0000000008057224 */ /* 0x000fe200078e0205 */
[----:B------:R-:W-:-:S03]  /*0160*/  MOV R11, RZ ;  /* 0x000000ff000b7202 */ /* 0x000fc60000000f00 */
[----:B------:R-:W1:Y:S08]  /*0170*/  LDC.64 R18, c[0x0][0x390] ;  /* 0x0000e400ff127b82 */ /* 0x000e700000000a00 */
[----:B------:R-:W2:Y:S01]  /*0180*/  LDC.64 R16, c[0x0][0x388] ;  /* 0x0000e200ff107b82 */ /* 0x000ea20000000a00 */
[----:B0-----:R-:W-:Y:S02]  /*0190*/  ULEA UR4, UR6, UR4, 0x18 ;  /* 0x0000000406047291 */ /* 0x001fe4000f8ec0ff */
[----:B------:R-:W-:-:S04]  /*01a0*/  ULEA UR5, UR6, UR5, 0x18 ;  /* 0x0000000506057291 */ /* 0x000fc8000f8ec0ff */
[----:B------:R-:W-:Y:S01]  /*01b0*/  LEA R7, R8, UR4, 0x7 ;  /* 0x0000000408077c11 */ /* 0x000fe2000f8e38ff */
[----:B------:R-:W-:Y:S01]  /*01c0*/  UMOV UR4, URZ ;  /* 0x000000ff00047c82 */ /* 0x000fe20008000000 */
[C---:B------:R-:W-:Y:S02]  /*01d0*/  LEA R4, R6.reuse, UR5, 0x2 ;  /* 0x0000000506047c11 */ /* 0x040fe4000f8e10ff */
[----:B------:R-:W-:Y:S02]  /*01e0*/  LEA R6, R6, R7, 0x2 ;  /* 0x0000000706067211 */ /* 0x000fe400078e10ff */
[----:B------:R-:W-:-:S07]  /*01f0*/  LEA R3, R8, R4, 0x7 ;  /* 0x0000000408037211 */ /* 0x000fce00078e38ff */
.L_x_1:
[----:B--2---:R-:W-:-:S04]  /*0200*/  IMAD.WIDE R26, R2, 0x4, R16 ;  /* 0x00000004021a7825 */ /* 0x004fc800078e0210 */
[----:B-1----:R-:W-:Y:S02]  /*0210*/  IMAD.WIDE R8, R5, 0x4, R18 ;  /* 0x0000000405087825 */ /* 0x002fe400078e0212 */
[----:B------:R-:W2:Y:S04]  /*0220*/  LDG.E R27, desc[UR8][R26.64] ;  /* 0x000000081a1b7981 */ /* 0x000ea8000c1e1900 */
[----:B------:R-:W3:Y:S01]  /*0230*/  LDG.E R22, desc[UR8][R8.64] ;  /* 0x0000000808167981 */ /* 0x000ee2000c1e1900 */
[----:B------:R-:W-:Y:S01]  /*0240*/  UIADD3 UR4, UPT, UPT, UR4, 0x20, URZ ;  /* 0x0000002004047890 */ /* 0x000fe2000fffe0ff */
[----:B------:R-:W-:Y:S02]  /*0250*/  IADD3 R2, PT, PT, R2, 0x20, RZ ;  /* 0x0000002002027810 */ /* 0x000fe40007ffe0ff */
[----:B------:R-:W-:-:S03]  /*0260*/  LEA R5, R0, R5, 0x5 ;  /* 0x0000000500057211 */ /* 0x000fc600078e28ff */
[----:B------:R-:W-:Y:S01]  /*0270*/  ISETP.LE.AND P0, PT, R0, UR4, PT ;  /* 0x0000000400007c0c */ /* 0x000fe2000bf03270 */
[----:B--2---:R-:W-:Y:S04]  /*0280*/  STS [R6], R27 ;  /* 0x0000001b06007388 */ /* 0x004fe80000000800 */
[----:B---3--:R-:W-:Y:S01]  /*0290*/  STS [R3], R22 ;  /* 0x0000001603007388 */ /* 0x008fe20000000800 */
[----:B------:R-:W-:Y:S06]  /*02a0*/  BAR.SYNC.DEFER_BLOCKING 0x0 ;  /* 0x0000000000007b1d */ /* 0x000fec0000010000 */
[----:B------:R-:W-:Y:S04]  /*02b0*/  LDS R10, [R4] ;  /* 0x00000000040a7984 */ /* 0x000fe80000000800 */
[----:B------:R-:W0:Y:S04]  /*02c0*/  LDS.128 R12, [R7] ;  /* 0x00000000070c7984 */ /* 0x000e280000000c00 */
[----:B------:R-:W1:Y:S04]  /*02d0*/  LDS R29, [R4+0x80] ;  /* 0x00008000041d7984 */ /* 0x000e680000000800 */
[----:B------:R-:W2:Y:S04]  /*02e0*/  LDS R23, [R4+0x100] ;  /* 0x0001000004177984 */ /* 0x000ea80000000800 */
[----:B------:R-:W3:Y:S04]  /*02f0*/  LDS R24, [R4+0x180] ;  /* 0x0001800004187984 */ /* 0x000ee80000000800 */
[----:B------:R-:W-:Y:S04]  /*0300*/  LDS R25, [R4+0x200] ;  /* 0x0002000004197984 */ /* 0x000fe80000000800 */
[----:B------:R-:W-:Y:S04]  /*0310*/  LDS R22, [R4+0x280] ;  /* 0x0002800004167984 */ /* 0x000fe80000000800 */
[----:B------:R-:W-:Y:S01]  /*0320*/  LDS R26, [R4+0xb80] ;  /* 0x000b8000041a7984 */ /* 0x000fe20000000800 */
[----:B0-----:R-:W-:-:S03]  /*0330*/  FFMA R12, R12, R10, R11 ;  /* 0x0000000a0c0c7223 */ /* 0x001fc6000000000b */
[----:B------:R-:W0:Y:S01]  /*0340*/  LDS.128 R8, [R7+0x10] ;  /* 0x0000100007087984 */ /* 0x000e220000000c00 */
[----:B-1----:R-:W-:-:S04]  /*0350*/  FFMA R12, R29, R13, R12 ;  /* 0x0000000d1d0c7223 */ /* 0x002fc8000000000c */
[----:B--2---:R-:W-:Y:S02]  /*0360*/  FFMA R13, R23, R14, R12 ;  /* 0x0000000e170d7223 */ /* 0x004fe4000000000c */
[----:B------:R-:W1:Y:S02]  /*0370*/  LDS R23, [R4+0x300] ;  /* 0x0003000004177984 */ /* 0x000e640000000800 */
[----:B---3--:R-:W-:Y:S02]  /*0380*/  FFMA R13, R24, R15, R13 ;  /* 0x0000000f180d7223 */ /* 0x008fe4000000000d */
[----:B------:R-:W2:Y:S02]  /*0390*/  LDS R24, [R4+0x380] ;  /* 0x0003800004187984 */ /* 0x000ea40000000800 */
[----:B0-----:R-:W-:Y:S02]  /*03a0*/  FFMA R27, R8, R25, R13 ;  /* 0x00000019081b7223 */ /* 0x001fe4000000000d */
[----:B------:R-:W-:Y:S02]  /*03b0*/  LDS R25, [R4+0x400] ;  /* 0x0004000004197984 */ /* 0x000fe40000000800 */
[----:B------:R-:W-:-:S02]  /*03c0*/  FFMA R8, R22, R9, R27 ;  /* 0x0000000916087223 */ /* 0x000fc4000000001b */
[----:B------:R-:W0:Y:S02]  /*03d0*/  LDS.128 R12, [R7+0x20] ;  /* 0x00002000070c7984 */ /* 0x000e240000000c00 */
[----:B-1----:R-:W-:Y:S02]  /*03e0*/  FFMA R9, R23, R10, R8 ;  /* 0x0000000a17097223 */ /* 0x002fe40000000008 */
[----:B------:R-:W1:Y:S02]  /*03f0*/  LDS R22, [R4+0x480] ;  /* 0x0004800004167984 */ /* 0x000e640000000800 */
[----:B--2---:R-:W-:Y:S02]  /*0400*/  FFMA R9, R24, R11, R9 ;  /* 0x0000000b18097223 */ /* 0x004fe40000000009 */
[----:B------:R-:W2:Y:S04]  /*0410*/  LDS R23, [R4+0x500] ;  /* 0x0005000004177984 */ /* 0x000ea80000000800 */
[----:B------:R-:W3:Y:S01]  /*0420*/  LDS R24, [R4+0x580] ;  /* 0x0005800004187984 */ /* 0x000ee20000000800 */
[----:B0-----:R-:W-:-:S03]  /*0430*/  FFMA R27, R12, R25, R9 ;  /* 0x000000190c1b7223 */ /* 0x001fc60000000009 */
[----:B------:R-:W-:Y:S01]  /*0440*/  LDS R25, [R4+0x600] ;  /* 0x0006000004197984 */ /* 0x000fe20000000800 */
[----:B-1----:R-:W-:-:S03]  /*0450*/  FFMA R12, R22, R13, R27 ;  /* 0x0000000d160c7223 */ /* 0x002fc6000000001b */
[----:B------:R-:W0:Y:S01]  /*0460*/  LDS.128 R8, [R7+0x30] ;  /* 0x0000300007087984 */ /* 0x000e220000000c00 */
[----:B--2---:R-:W-:-:S03]  /*0470*/  FFMA R13, R23, R14, R12 ;  /* 0x0000000e170d7223 */ /* 0x004fc6000000000c */
[----:B------:R-:W1:Y:S01]  /*0480*/  LDS R22, [R4+0x680] ;  /* 0x0006800004167984 */ /* 0x000e620000000800 */
[----:B---3--:R-:W-:-:S03]  /*0490*/  FFMA R13, R24, R15, R13 ;  /* 0x0000000f180d7223 */ /* 0x008fc6000000000d */
        /* <DEDUP_REMOVED lines=19> */
[----:B------:R-:W-:Y:S01]  /*05d0*/  LDS R24, [R4+0xc80] ;  /* 0x000c800004187984 */ /* 0x000fe20000000800 */
[----:B0-----:R-:W-:-:S03]  /*05e0*/  FFMA R27, R8, R25, R13 ;  /* 0x00000019081b7223 */ /* 0x001fc6000000000d */
[----:B------:R-:W-:Y:S01]  /*05f0*/  LDS R25, [R4+0xc00] ;  /* 0x000c000004197984 */ /* 0x000fe20000000800 */
[----:B-1----:R-:W-:-:S03]  /*0600*/  FFMA R22, R22, R9, R27 ;  /* 0x0000000916167223 */ /* 0x002fc6000000001b */
[----:B------:R-:W0:Y:S01]  /*0610*/  LDS.128 R12, [R7+0x60] ;  /* 0x00006000070c7984 */ /* 0x000e220000000c00 */
[----:B--2---:R-:W-:-:S03]  /*0620*/  FFMA R9, R23, R10, R22 ;  /* 0x0000000a17097223 */ /* 0x004fc60000000016 */
[----:B------:R-:W1:Y:S01]  /*0630*/  LDS R23, [R4+0xd00] ;  /* 0x000d000004177984 */ /* 0x000e620000000800 */
[----:B------:R-:W-:-:S03]  /*0640*/  FFMA R9, R26, R11, R9 ;  /* 0x0000000b1a097223 */ /* 0x000fc60000000009 */
[----:B------:R-:W2:Y:S01]  /*0650*/  LDS R22, [R4+0xd80] ;  /* 0x000d800004167984 */ /* 0x000ea20000000800 */
[----:B0-----:R-:W-:-:S03]  /*0660*/  FFMA R27, R12, R25, R9 ;  /* 0x000000190c1b7223 */ /* 0x001fc60000000009 */
[----:B------:R-:W-:Y:S01]  /*0670*/  LDS R25, [R4+0xe00] ;  /* 0x000e000004197984 */ /* 0x000fe20000000800 */
[----:B------:R-:W-:-:S03]  /*0680*/  FFMA R24, R24, R13, R27 ;  /* 0x0000000d18187223 */ /* 0x000fc6000000001b */
[----:B------:R-:W0:Y:S01]  /*0690*/  LDS.128 R8, [R7+0x70] ;  /* 0x0000700007087984 */ /* 0x000e220000000c00 */
[----:B-1----:R-:W-:-:S03]  /*06a0*/  FFMA R23, R23, R14, R24 ;  /* 0x0000000e17177223 */ /* 0x002fc60000000018 */
[----:B------:R-:W1:Y:S01]  /*06b0*/  LDS R27, [R4+0xe80] ;  /* 0x000e8000041b7984 */ /* 0x000e620000000800 */
[----:B--2---:R-:W-:-:S03]  /*06c0*/  FFMA R15, R22, R15, R23 ;  /* 0x0000000f160f7223 */ /* 0x004fc60000000017 */
[----:B------:R-:W2:Y:S04]  /*06d0*/  LDS R13, [R4+0xf00] ;  /* 0x000f0000040d7984 */ /* 0x000ea80000000800 */
[----:B------:R-:W3:Y:S01]  /*06e0*/  LDS R12, [R4+0xf80] ;  /* 0x000f8000040c7984 */ /* 0x000ee20000000800 */
[----:B0-----:R-:W-:-:S04]  /*06f0*/  FFMA R8, R8, R25, R15 ;  /* 0x0000001908087223 */ /* 0x001fc8000000000f */
[----:B-1----:R-:W-:-:S04]  /*0700*/  FFMA R8, R27, R9, R8 ;  /* 0x000000091b087223 */ /* 0x002fc80000000008 */
[----:B--2---:R-:W-:-:S04]  /*0710*/  FFMA R13, R13, R10, R8 ;  /* 0x0000000a0d0d7223 */ /* 0x004fc80000000008 */
[----:B---3--:R-:W-:Y:S01]  /*0720*/  FFMA R11, R12, R11, R13 ;  /* 0x0000000b0c0b7223 */ /* 0x008fe2000000000d */
[----:B------:R-:W-:Y:S06]  /*0730*/  BAR.SYNC.DEFER_BLOCKING 0x0 ;  /* 0x0000000000007b1d */ /* 0x000fec0000010000 */
[----:B------:R-:W-:Y:S05]  /*0740*/  @!P0 BRA `(.L_x_1) ;  /* 0xfffffff800ac8947 */ /* 0x000fea000383ffff */
.L_x_0:
[----:B------:R-:W-:Y:S01]  /*0750*/  STG.E desc[UR8][R20.64], R11 ;  /* 0x0000000b14007986 */ /* 0x000fe2000c101908 */
[----:B------:R-:W-:Y:S05]  /*0760*/  EXIT ;  /* 0x000000000000794d */ /* 0x000fea0003800000 */
.L_x_2:
[----:B------:R-:W-:-:S00]  /*0770*/  BRA `(.L_x_2) ;  /* 0xfffffffc00fc7947 */ /* 0x000fc0000383ffff */
[----:B------:R-:W-:-:S00]  /*0780*/  NOP ;  /* 0x0000000000007918 */ /* 0x000fc00000000000 */
[----:B------:R-:W-:-:S00]  /*0790*/  NOP ;  /* 0x0000000000007918 */ /* 0x000fc00000000000 */
[----:B------:R-:W-:-:S00]  /*07a0*/  NOP ;  /* 0x0000000000007918 */ /* 0x000fc00000000000 */
[----:B------:R-:W-:-:S00]  /*07b0*/  NOP ;  /* 0x0000000000007918 */ /* 0x000fc00000000000 */
[----:B------:R-:W-:-:S00]  /*07c0*/  NOP ;  /* 0x0000000000007918 */ /* 0x000fc00000000000 */
[----:B------:R-:W-:-:S00]  /*07d0*/  NOP ;  /* 0x0000000000007918 */ /* 0x000fc00000000000 */
[----:B------:R-:W-:-:S00]  /*07e0*/  NOP ;  /* 0x0000000000007918 */ /* 0x000fc00000000000 */
[----:B------:R-:W-:-:S00]  /*07f0*/  NOP ;  /* 0x0000000000007918 */ /* 0x000fc00000000000 */
.L_x_3:


//--------------------- .nv.shared._Z9matrixMulPfS_S_i --------------------------
	.section	.nv.shared._Z9matrixMulPfS_S_i,"aw",@nobits
	.sectionflags	@""
	.align	4
.nv.shared._Z9matrixMulPfS_S_i:
	.zero		9216


//--------------------- .nv.shared.reserved.0     --------------------------
	.section	.nv.shared.reserved.0,"aw",@nobits
	.weak		__nv_reservedSMEM_offset_0_alias
	.size		__nv_reservedSMEM_offset_0_alias, 0, 64
	.other		__nv_reservedSMEM_offset_0_alias,@"STO_CUDA_RESERVED_SHARED STV_DEFAULT"
__nv_reservedSMEM_offset_0_alias:
	.zero		0
	.zero		64


//--------------------- .nv.constant0._Z9matrixMulPfS_S_i --------------------------
	.section	.nv.constant0._Z9matrixMulPfS_S_i,"a",@progbits
	.sectionflags	@""
	.align	4
.nv.constant0._Z9matrixMulPfS_S_i:
	.zero		924


//--------------------- SYMBOLS --------------------------

	.type		.nv.reservedSmem.offset0,@object
	.size		.nv.reservedSmem.offset0,0x4
	.type		.nv.reservedSmem.cap,@object
	.size		.nv.reservedSmem.cap,0x4
